//
// Generated by NVIDIA NVVM Compiler
//
// Compiler Build ID: CL-36424714
// Cuda compilation tools, release 13.0, V13.0.88
// Based on NVVM 20.0.0
//

.version 9.0
.target sm_100
.address_size 64

	// .globl	_Z18matmult_gpu6Kernel6MatrixS_S_
// _ZZ18matmult_gpu6Kernel6MatrixS_S_E2As has been demoted
// _ZZ18matmult_gpu6Kernel6MatrixS_S_E2Bs has been demoted

.visible .entry _Z18matmult_gpu6Kernel6MatrixS_S_(
	.param .align 8 .b8 _Z18matmult_gpu6Kernel6MatrixS_S__param_0[24],
	.param .align 8 .b8 _Z18matmult_gpu6Kernel6MatrixS_S__param_1[24],
	.param .align 8 .b8 _Z18matmult_gpu6Kernel6MatrixS_S__param_2[24]
)
{
	.reg .pred 	%p<19>;
	.reg .b32 	%r<63>;
	.reg .b64 	%rd<27>;
	.reg .b64 	%fd<89>;
	// demoted variable
	.shared .align 8 .b8 _ZZ18matmult_gpu6Kernel6MatrixS_S_E2As[2048];
	// demoted variable
	.shared .align 8 .b8 _ZZ18matmult_gpu6Kernel6MatrixS_S_E2Bs[2048];
	ld.param.u64 	%rd8, [_Z18matmult_gpu6Kernel6MatrixS_S__param_2+16];
	ld.param.u32 	%r34, [_Z18matmult_gpu6Kernel6MatrixS_S__param_2+8];
	ld.param.u64 	%rd7, [_Z18matmult_gpu6Kernel6MatrixS_S__param_1+16];
	ld.param.u32 	%r31, [_Z18matmult_gpu6Kernel6MatrixS_S__param_1+8];
	ld.param.u64 	%rd6, [_Z18matmult_gpu6Kernel6MatrixS_S__param_0+16];
	ld.param.u32 	%r28, [_Z18matmult_gpu6Kernel6MatrixS_S__param_0+8];
	ld.param.v2.u32 	{%r26, %r27}, [_Z18matmult_gpu6Kernel6MatrixS_S__param_0];
	ld.param.v2.u32 	{%r32, %r33}, [_Z18matmult_gpu6Kernel6MatrixS_S__param_2];
	mov.u32 	%r35, %ctaid.y;
	mov.u32 	%r36, %ctaid.x;
	shl.b32 	%r4, %r35, 4;
	shl.b32 	%r5, %r36, 4;
	mov.u32 	%r6, %tid.y;
	mov.u32 	%r7, %tid.x;
	setp.lt.s32 	%p1, %r26, 16;
	mov.f64 	%fd75, 0d0000000000000000;
	mov.f64 	%fd74, %fd75;
	mov.f64 	%fd73, %fd75;
	mov.f64 	%fd72, %fd75;
	@%p1 bra 	$L__BB0_29;
	mul.lo.s32 	%r8, %r4, %r28;
	cvta.to.global.u64 	%rd1, %rd7;
	shl.b32 	%r9, %r31, 4;
	mad.lo.s32 	%r38, %r28, %r6, %r7;
	cvt.s64.s32 	%rd2, %r38;
	shl.b32 	%r39, %r6, 7;
	mov.u32 	%r40, _ZZ18matmult_gpu6Kernel6MatrixS_S_E2As;
	add.s32 	%r10, %r40, %r39;
	shl.b32 	%r41, %r7, 3;
	add.s32 	%r11, %r10, %r41;
	mad.lo.s32 	%r42, %r31, %r6, %r7;
	cvt.s64.s32 	%rd3, %r42;
	mov.u32 	%r43, _ZZ18matmult_gpu6Kernel6MatrixS_S_E2Bs;
	add.s32 	%r44, %r43, %r39;
	add.s32 	%r12, %r44, %r41;
	add.s32 	%r13, %r6, 1;
	add.s32 	%r14, %r6, 2;
	add.s32 	%r15, %r6, 3;
	add.s32 	%r45, %r41, %r43;
	add.s32 	%r16, %r45, 256;
	shr.s32 	%r46, %r26, 31;
	shr.u32 	%r47, %r46, 28;
	add.s32 	%r48, %r26, %r47;
	shr.s32 	%r17, %r48, 4;
	mov.b32 	%r60, 0;
	mov.f64 	%fd75, 0d0000000000000000;
$L__BB0_2:
	shl.b32 	%r50, %r60, 4;
	add.s32 	%r51, %r50, %r8;
	cvt.s64.s32 	%rd9, %r51;
	mad.lo.s32 	%r52, %r9, %r60, %r5;
	cvt.s64.s32 	%rd10, %r52;
	add.s64 	%rd11, %rd9, %rd2;
	cvta.to.global.u64 	%rd12, %rd6;
	shl.b64 	%rd13, %rd11, 3;
	add.s64 	%rd14, %rd12, %rd13;
	ld.global.f64 	%fd47, [%rd14];
	st.shared.f64 	[%r11], %fd47;
	add.s64 	%rd15, %rd10, %rd3;
	shl.b64 	%rd16, %rd15, 3;
	add.s64 	%rd17, %rd1, %rd16;
	ld.global.f64 	%fd48, [%rd17];
	st.shared.f64 	[%r12], %fd48;
	bar.sync 	0;
	mov.b32 	%r62, 408;
	mov.u32 	%r61, %r16;
$L__BB0_3:
	setp.ge.u32 	%p2, %r13, %r60;
	add.s32 	%r21, %r10, %r62;
	ld.shared.f64 	%fd49, [%r21+-408];
	ld.shared.f64 	%fd9, [%r61+-256];
	fma.rn.f64 	%fd10, %fd49, %fd9, %fd72;
	@%p2 bra 	$L__BB0_5;
	ld.shared.f64 	%fd50, [%r21+-280];
	fma.rn.f64 	%fd73, %fd50, %fd9, %fd73;
$L__BB0_5:
	setp.ge.u32 	%p3, %r14, %r60;
	@%p3 bra 	$L__BB0_7;
	ld.shared.f64 	%fd51, [%r21+-152];
	fma.rn.f64 	%fd74, %fd51, %fd9, %fd74;
$L__BB0_7:
	setp.ge.u32 	%p4, %r15, %r60;
	@%p4 bra 	$L__BB0_9;
	ld.shared.f64 	%fd52, [%r21+-24];
	fma.rn.f64 	%fd75, %fd52, %fd9, %fd75;
$L__BB0_9:
	ld.shared.f64 	%fd53, [%r21+-400];
	ld.shared.f64 	%fd17, [%r61+-128];
	fma.rn.f64 	%fd18, %fd53, %fd17, %fd10;
	@%p2 bra 	$L__BB0_11;
	ld.shared.f64 	%fd54, [%r21+-272];
	fma.rn.f64 	%fd73, %fd54, %fd17, %fd73;
$L__BB0_11:
	@%p3 bra 	$L__BB0_13;
	ld.shared.f64 	%fd55, [%r21+-144];
	fma.rn.f64 	%fd74, %fd55, %fd17, %fd74;
$L__BB0_13:
	@%p4 bra 	$L__BB0_15;
	ld.shared.f64 	%fd56, [%r21+-16];
	fma.rn.f64 	%fd75, %fd56, %fd17, %fd75;
$L__BB0_15:
	ld.shared.f64 	%fd57, [%r21+-392];
	ld.shared.f64 	%fd25, [%r61];
	fma.rn.f64 	%fd26, %fd57, %fd25, %fd18;
	@%p2 bra 	$L__BB0_17;
	ld.shared.f64 	%fd58, [%r21+-264];
	fma.rn.f64 	%fd73, %fd58, %fd25, %fd73;
$L__BB0_17:
	@%p3 bra 	$L__BB0_19;
	ld.shared.f64 	%fd59, [%r21+-136];
	fma.rn.f64 	%fd74, %fd59, %fd25, %fd74;
$L__BB0_19:
	@%p4 bra 	$L__BB0_21;
	ld.shared.f64 	%fd60, [%r21+-8];
	fma.rn.f64 	%fd75, %fd60, %fd25, %fd75;
$L__BB0_21:
	ld.shared.f64 	%fd61, [%r21+-384];
	ld.shared.f64 	%fd33, [%r61+128];
	fma.rn.f64 	%fd72, %fd61, %fd33, %fd26;
	@%p2 bra 	$L__BB0_23;
	ld.shared.f64 	%fd62, [%r21+-256];
	fma.rn.f64 	%fd73, %fd62, %fd33, %fd73;
$L__BB0_23:
	@%p3 bra 	$L__BB0_25;
	ld.shared.f64 	%fd63, [%r21+-128];
	fma.rn.f64 	%fd74, %fd63, %fd33, %fd74;
$L__BB0_25:
	@%p4 bra 	$L__BB0_27;
	ld.shared.f64 	%fd64, [%r21];
	fma.rn.f64 	%fd75, %fd64, %fd33, %fd75;
$L__BB0_27:
	add.s32 	%r62, %r62, 32;
	add.s32 	%r61, %r61, 512;
	setp.ne.s32 	%p14, %r62, 536;
	@%p14 bra 	$L__BB0_3;
	bar.sync 	0;
	add.s32 	%r60, %r60, 1;
	setp.ne.s32 	%p15, %r60, %r17;
	@%p15 bra 	$L__BB0_2;
$L__BB0_29:
	mad.lo.s32 	%r53, %r4, %r34, %r5;
	cvta.to.global.u64 	%rd18, %rd8;
	mul.wide.s32 	%rd19, %r53, 8;
	add.s64 	%rd4, %rd18, %rd19;
	mad.lo.s32 	%r25, %r34, %r6, %r7;
	mul.wide.s32 	%rd20, %r25, 8;
	add.s64 	%rd5, %rd4, %rd20;
	st.global.f64 	[%rd5], %fd72;
	add.s32 	%r54, %r6, 1;
	setp.ge.s32 	%p16, %r54, %r33;
	@%p16 bra 	$L__BB0_31;
	mul.wide.s32 	%rd21, %r34, 8;
	add.s64 	%rd22, %rd5, %rd21;
	st.global.f64 	[%rd22], %fd73;
$L__BB0_31:
	add.s32 	%r55, %r6, 2;
	setp.ge.s32 	%p17, %r55, %r33;
	@%p17 bra 	$L__BB0_33;
	shl.b32 	%r56, %r34, 1;
	add.s32 	%r57, %r25, %r56;
	mul.wide.s32 	%rd23, %r57, 8;
	add.s64 	%rd24, %rd4, %rd23;
	st.global.f64 	[%rd24], %fd74;
$L__BB0_33:
	add.s32 	%r58, %r6, 3;
	setp.ge.s32 	%p18, %r58, %r33;
	@%p18 bra 	$L__BB0_35;
	mad.lo.s32 	%r59, %r34, 3, %r25;
	mul.wide.s32 	%rd25, %r59, 8;
	add.s64 	%rd26, %rd4, %rd25;
	st.global.f64 	[%rd26], %fd75;
$L__BB0_35:
	ret;

}


// ===== COMPILED SASS (sm_100) =====

	.target	sm_100

	.elftype	@"ET_EXEC"


//--------------------- .note.nv.tkinfo           --------------------------
	.section	.note.nv.tkinfo,"",@"SHT_NOTE"
	.sectionflags	@"SHF_NOTE_NV_TKINFO"
	.tkinfo
        /*0018*/ 	.word	0x00000002
        /*0030*/ 	.string	""
        /*0030*/ 	.string	"ptxas"
        /*0030*/ 	.string	"Cuda compilation tools, release 13.0, V13.0.88"
        /*0030*/ 	.string	"Build cuda_13.0.r13.0/compiler.36424714_0"
        /*0030*/ 	.string	"-arch sm_100 -m 64 "



//--------------------- .note.nv.cuinfo           --------------------------
	.section	.note.nv.cuinfo,"",@"SHT_NOTE"
	.sectionflags	@"SHF_NOTE_NV_CUINFO"
        /*0018*/ 	.short	0x0002
        /*001a*/ 	.short	0x0064
        /*001c*/ 	.short	0x0082
	.zero		2


//--------------------- .nv.info                  --------------------------
	.section	.nv.info,"",@"SHT_CUDA_INFO"
	.align	4


	//----- nvinfo : EIATTR_REGCOUNT
	.align		4
        /*0000*/ 	.byte	0x04, 0x2f
        /*0002*/ 	.short	(.L_1 - .L_0)
	.align		4
.L_0:
        /*0004*/ 	.word	index@(_Z18matmult_gpu6Kernel6MatrixS_S_)
        /*0008*/ 	.word	0x00000020


	//----- nvinfo : EIATTR_FRAME_SIZE
	.align		4
.L_1:
        /*000c*/ 	.byte	0x04, 0x11
        /*000e*/ 	.short	(.L_3 - .L_2)
	.align		4
.L_2:
        /*0010*/ 	.word	index@(_Z18matmult_gpu6Kernel6MatrixS_S_)
        /*0014*/ 	.word	0x00000000


	//----- nvinfo : EIATTR_MIN_STACK_SIZE
	.align		4
.L_3:
        /*0018*/ 	.byte	0x04, 0x12
        /*001a*/ 	.short	(.L_5 - .L_4)
	.align		4
.L_4:
        /*001c*/ 	.word	index@(_Z18matmult_gpu6Kernel6MatrixS_S_)
        /*0020*/ 	.word	0x00000000
.L_5:


//--------------------- .nv.compat                --------------------------
	.section	.nv.compat,"",@"SHT_CUDA_COMPAT_INFO"
	.align	4
        /*0000*/ 	.byte	0x02, 0x09, 0x00, 0x00, 0x02, 0x02, 0x01, 0x00, 0x02, 0x05, 0x05, 0x00, 0x03, 0x07, 0x01, 0x01
        /*0010*/ 	.byte	0x02, 0x03, 0x00, 0x00, 0x02, 0x06, 0x01, 0x00, 0x04, 0x0b, 0x08, 0x00, 0x01, 0x00, 0x00, 0x00
        /*0020*/ 	.byte	0x00, 0x00, 0x00, 0x00


//--------------------- .nv.info._Z18matmult_gpu6Kernel6MatrixS_S_ --------------------------
	.section	.nv.info._Z18matmult_gpu6Kernel6MatrixS_S_,"",@"SHT_CUDA_INFO"
	.sectionflags	@""
	.align	4


	//----- nvinfo : EIATTR_CUDA_API_VERSION
	.align		4
        /*0000*/ 	.byte	0x04, 0x37
        /*0002*/ 	.short	(.L_7 - .L_6)
.L_6:
        /*0004*/ 	.word	0x00000082


	//----- nvinfo : EIATTR_KPARAM_INFO
	.align		4
.L_7:
        /*0008*/ 	.byte	0x04, 0x17
        /*000a*/ 	.short	(.L_9 - .L_8)
.L_8:
        /*000c*/ 	.word	0x00000000
        /*0010*/ 	.short	0x0002
        /*0012*/ 	.short	0x0030
        /*0014*/ 	.byte	0x00, 0xf0, 0x61, 0x00


	//----- nvinfo : EIATTR_KPARAM_INFO
	.align		4
.L_9:
        /*0018*/ 	.byte	0x04, 0x17
        /*001a*/ 	.short	(.L_11 - .L_10)
.L_10:
        /*001c*/ 	.word	0x00000000
        /*0020*/ 	.short	0x0001
        /*0022*/ 	.short	0x0018
        /*0024*/ 	.byte	0x00, 0xf0, 0x61, 0x00


	//----- nvinfo : EIATTR_KPARAM_INFO
	.align		4
.L_11:
        /*0028*/ 	.byte	0x04, 0x17
        /*002a*/ 	.short	(.L_13 - .L_12)
.L_12:
        /*002c*/ 	.word	0x00000000
        /*0030*/ 	.short	0x0000
        /*0032*/ 	.short	0x0000
        /*0034*/ 	.byte	0x00, 0xf0, 0x61, 0x00


	//----- nvinfo : EIATTR_SPARSE_MMA_MASK
	.align		4
.L_13:
        /*0038*/ 	.byte	0x03, 0x50
        /*003a*/ 	.short	0x0000


	//----- nvinfo : EIATTR_MAXREG_COUNT
	.align		4
        /*003c*/ 	.byte	0x03, 0x1b
        /*003e*/ 	.short	0x00ff


	//----- nvinfo : EIATTR_NUM_BARRIERS
	.align		4
        /*0040*/ 	.byte	0x02, 0x4c
        /*0042*/ 	.byte	0x01
	.zero		1


	//----- nvinfo : EIATTR_MERCURY_ISA_VERSION
	.align		4
        /*0044*/ 	.byte	0x03, 0x5f
        /*0046*/ 	.short	0x0101


	//----- nvinfo : EIATTR_VRC_CTA_INIT_COUNT
	.align		4
        /*0048*/ 	.byte	0x02, 0x4a
	.zero		1
	.zero		1


	//----- nvinfo : EIATTR_EXIT_INSTR_OFFSETS
	.align		4
        /*004c*/ 	.byte	0x04, 0x1c
        /*004e*/ 	.short	(.L_15 - .L_14)


	//   ....[0]....
.L_14:
        /*0050*/ 	.word	0x00000dc0


	//   ....[1]....
        /*0054*/ 	.word	0x00000e00


	//----- nvinfo : EIATTR_CBANK_PARAM_SIZE
	.align		4
.L_15:
        /*0058*/ 	.byte	0x03, 0x19
        /*005a*/ 	.short	0x0048


	//----- nvinfo : EIATTR_PARAM_CBANK
	.align		4
        /*005c*/ 	.byte	0x04, 0x0a
        /*005e*/ 	.short	(.L_17 - .L_16)
	.align		4
.L_16:
        /*0060*/ 	.word	index@(.nv.constant0._Z18matmult_gpu6Kernel6MatrixS_S_)
        /*0064*/ 	.short	0x0380
        /*0066*/ 	.short	0x0048


	//----- nvinfo : EIATTR_SW_WAR
	.align		4
.L_17:
        /*0068*/ 	.byte	0x04, 0x36
        /*006a*/ 	.short	(.L_19 - .L_18)
.L_18:
        /*006c*/ 	.word	0x00000008
.L_19:


//--------------------- .nv.callgraph             --------------------------
	.section	.nv.callgraph,"",@"SHT_CUDA_CALLGRAPH"
	.align	4
	.sectionentsize	8
	.align		4
        /*0000*/ 	.word	0x00000000
	.align		4
        /*0004*/ 	.word	0xffffffff
	.align		4
        /*0008*/ 	.word	0x00000000
	.align		4
        /*000c*/ 	.word	0xfffffffe
	.align		4
        /*0010*/ 	.word	0x00000000
	.align		4
        /*0014*/ 	.word	0xfffffffd
	.align		4
        /*0018*/ 	.word	0x00000000
	.align		4
        /*001c*/ 	.word	0xfffffffc


//--------------------- .text._Z18matmult_gpu6Kernel6MatrixS_S_ --------------------------
	.section	.text._Z18matmult_gpu6Kernel6MatrixS_S_,"ax",@progbits
	.align	128
        .global         _Z18matmult_gpu6Kernel6MatrixS_S_
        .type           _Z18matmult_gpu6Kernel6MatrixS_S_,@function
        .size           _Z18matmult_gpu6Kernel6MatrixS_S_,(.L_x_3 - _Z18matmult_gpu6Kernel6MatrixS_S_)
        .other          _Z18matmult_gpu6Kernel6MatrixS_S_,@"STO_CUDA_ENTRY STV_DEFAULT"
_Z18matmult_gpu6Kernel6MatrixS_S_:
.text._Z18matmult_gpu6Kernel6MatrixS_S_:
[----:B------:R-:W-:Y:S01]  /*0000*/  LDC R1, c[0x0][0x37c] ;  /* 0x0000df00ff017b82 */ /* 0x000fe20000000800 */
[----:B------:R-:W0:Y:S01]  /*0010*/  S2R R14, SR_CTAID.X ;  /* 0x00000000000e7919 */ /* 0x000e220000002500 */
[----:B------:R-:W1:Y:S06]  /*0020*/  LDCU UR9, c[0x0][0x380] ;  /* 0x00007000ff0977ac */ /* 0x000e6c0008000800 */
[----:B------:R-:W2:Y:S01]  /*0030*/  S2UR UR4, SR_CTAID.Y ;  /* 0x00000000000479c3 */ /* 0x000ea20000002600 */
[----:B------:R-:W-:Y:S01]  /*0040*/  CS2R R20, SRZ ;  /* 0x0000000000147805 */ /* 0x000fe2000001ff00 */
[----:B------:R-:W3:Y:S01]  /*0050*/  S2R R0, SR_TID.Y ;  /* 0x0000000000007919 */ /* 0x000ee20000002200 */
[----:B------:R-:W-:-:S02]  /*0060*/  CS2R R18, SRZ ;  /* 0x0000000000127805 */ /* 0x000fc4000001ff00 */
[----:B------:R-:W-:Y:S02]  /*0070*/  CS2R R16, SRZ ;  /* 0x0000000000107805 */ /* 0x000fe4000001ff00 */
[----:B------:R-:W-:Y:S01]  /*0080*/  CS2R R22, SRZ ;  /* 0x0000000000167805 */ /* 0x000fe2000001ff00 */
[----:B------:R-:W4:Y:S01]  /*0090*/  S2R R3, SR_TID.X ;  /* 0x0000000000037919 */ /* 0x000f220000002100 */
[----:B------:R-:W3:Y:S01]  /*00a0*/  LDCU.64 UR12, c[0x0][0x358] ;  /* 0x00006b00ff0c77ac */ /* 0x000ee20008000a00 */
[----:B-1----:R-:W-:Y:S02]  /*00b0*/  UISETP.GE.AND UP0, UPT, UR9, 0x10, UPT ;  /* 0x000000100900788c */ /* 0x002fe4000bf06270 */
[----:B--2---:R-:W-:Y:S01]  /*00c0*/  USHF.L.U32 UR4, UR4, 0x4, URZ ;  /* 0x0000000404047899 */ /* 0x004fe200080006ff */
[----:B0-----:R-:W-:-:S06]  /*00d0*/  IMAD.SHL.U32 R14, R14, 0x10, RZ ;  /* 0x000000100e0e7824 */ /* 0x001fcc00078e00ff */
[----:B------:R-:W-:Y:S05]  /*00e0*/  BRA.U !UP0, `(.L_x_0) ;  /* 0x0000000908e87547 */ /* 0x000fea000b800000 */
[----:B------:R-:W0:Y:S01]  /*00f0*/  S2UR UR8, SR_CgaCtaId ;  /* 0x00000000000879c3 */ /* 0x000e220000008800 */
[----:B------:R-:W4:Y:S01]  /*0100*/  LDCU UR11, c[0x0][0x388] ;  /* 0x00007100ff0b77ac */ /* 0x000f220008000800 */
[C---:B---3--:R-:W-:Y:S01]  /*0110*/  VIADD R2, R0.reuse, 0x3 ;  /* 0x0000000300027836 */ /* 0x048fe20000000000 */
[----:B------:R-:W-:Y:S01]  /*0120*/  CS2R R20, SRZ ;  /* 0x0000000000147805 */ /* 0x000fe2000001ff00 */
[----:B------:R-:W-:Y:S01]  /*0130*/  IMAD.MOV.U32 R5, RZ, RZ, RZ ;  /* 0x000000ffff057224 */ /* 0x000fe200078e00ff */
[----:B------:R-:W1:Y:S01]  /*0140*/  LDCU UR14, c[0x0][0x3a0] ;  /* 0x00007400ff0e77ac */ /* 0x000e620008000800 */
[----:B------:R-:W-:Y:S01]  /*0150*/  UMOV UR5, 0x400 ;  /* 0x0000040000057882 */ /* 0x000fe20000000000 */
[----:B------:R-:W-:Y:S02]  /*0160*/  USHF.R.S32.HI UR7, URZ, 0x1f, UR9 ;  /* 0x0000001fff077899 */ /* 0x000fe40008011409 */
[----:B------:R-:W-:Y:S02]  /*0170*/  UIADD3 UR6, UPT, UPT, UR5, 0x800, URZ ;  /* 0x0000080005067890 */ /* 0x000fe4000fffe0ff */
[----:B------:R-:W-:Y:S01]  /*0180*/  ULEA.HI UR7, UR7, UR9, URZ, 0x4 ;  /* 0x0000000907077291 */ /* 0x000fe2000f8f20ff */
[----:B------:R-:W2:Y:S01]  /*0190*/  LDCU.64 UR18, c[0x0][0x3a8] ;  /* 0x00007500ff1277ac */ /* 0x000ea20008000a00 */
[C-C-:B----4-:R-:W-:Y:S01]  /*01a0*/  IMAD R13, R0.reuse, UR11, R3.reuse ;  /* 0x0000000b000d7c24 */ /* 0x150fe2000f8e0203 */
[----:B------:R-:W3:Y:S01]  /*01b0*/  LDCU.64 UR16, c[0x0][0x390] ;  /* 0x00007200ff1077ac */ /* 0x000ee20008000a00 */
[----:B-1----:R-:W-:Y:S01]  /*01c0*/  IMAD R7, R0, UR14, R3 ;  /* 0x0000000e00077c24 */ /* 0x002fe2000f8e0203 */
[----:B0-----:R-:W-:-:S02]  /*01d0*/  ULEA UR6, UR8, UR6, 0x18 ;  /* 0x0000000608067291 */ /* 0x001fc4000f8ec0ff */
[----:B------:R-:W-:Y:S02]  /*01e0*/  ULEA UR5, UR8, UR5, 0x18 ;  /* 0x0000000508057291 */ /* 0x000fe4000f8ec0ff */
[----:B------:R-:W-:Y:S02]  /*01f0*/  UIMAD UR10, UR4, UR11, URZ ;  /* 0x0000000b040a72a4 */ /* 0x000fe4000f8e02ff */
[C---:B------:R-:W-:Y:S01]  /*0200*/  LEA R6, R0.reuse, UR6, 0x7 ;  /* 0x0000000600067c11 */ /* 0x040fe2000f8e38ff */
[----:B------:R-:W-:Y:S01]  /*0210*/  USHF.L.U32 UR8, UR14, 0x4, URZ ;  /* 0x000000040e087899 */ /* 0x000fe200080006ff */
[----:B------:R-:W-:Y:S01]  /*0220*/  LEA R12, R0, UR5, 0x7 ;  /* 0x00000005000c7c11 */ /* 0x000fe2000f8e38ff */
[----:B------:R-:W-:Y:S01]  /*0230*/  USHF.R.S32.HI UR7, URZ, 0x4, UR7 ;  /* 0x00000004ff077899 */ /* 0x000fe20008011407 */
[C---:B------:R-:W-:Y:S01]  /*0240*/  LEA R4, R3.reuse, UR6, 0x3 ;  /* 0x0000000603047c11 */ /* 0x040fe2000f8e18ff */
[----:B--2---:R-:W-:-:S10]  /*0250*/  IMAD R6, R3, 0x8, R6 ;  /* 0x0000000803067824 */ /* 0x004fd400078e0206 */
.L_x_1:
[C---:B------:R-:W-:Y:S01]  /*0260*/  LEA R8, R5.reuse, UR10, 0x4 ;  /* 0x0000000a05087c11 */ /* 0x040fe2000f8e20ff */
[----:B------:R-:W-:-:S03]  /*0270*/  IMAD R10, R5, UR8, R14 ;  /* 0x00000008050a7c24 */ /* 0x000fc6000f8e020e */
[----:B------:R-:W-:Y:S02]  /*0280*/  SHF.R.S32.HI R24, RZ, 0x1f, R8 ;  /* 0x0000001fff187819 */ /* 0x000fe40000011408 */
[----:B------:R-:W-:Y:S02]  /*0290*/  IADD3 R11, P0, PT, R13, R8, RZ ;  /* 0x000000080d0b7210 */ /* 0x000fe40007f1e0ff */
[----:B------:R-:W-:Y:S02]  /*02a0*/  SHF.R.S32.HI R8, RZ, 0x1f, R10 ;  /* 0x0000001fff087819 */ /* 0x000fe4000001140a */
[----:B------:R-:W-:Y:S02]  /*02b0*/  IADD3 R9, P1, PT, R7, R10, RZ ;  /* 0x0000000a07097210 */ /* 0x000fe40007f3e0ff */
[----:B------:R-:W-:Y:S02]  /*02c0*/  LEA.HI.X.SX32 R26, R13, R24, 0x1, P0 ;  /* 0x000000180d1a7211 */ /* 0x000fe400000f0eff */
[----:B------:R-:W-:-:S02]  /*02d0*/  LEA.HI.X.SX32 R24, R7, R8, 0x1, P1 ;  /* 0x0000000807187211 */ /* 0x000fc400008f0eff */
[----:B---3--:R-:W-:Y:S02]  /*02e0*/  LEA R10, P0, R11, UR16, 0x3 ;  /* 0x000000100b0a7c11 */ /* 0x008fe4000f8018ff */
[----:B------:R-:W-:Y:S02]  /*02f0*/  LEA R8, P1, R9, UR18, 0x3 ;  /* 0x0000001209087c11 */ /* 0x000fe4000f8218ff */
[----:B------:R-:W-:Y:S02]  /*0300*/  LEA.HI.X R11, R11, UR17, R26, 0x3, P0 ;  /* 0x000000110b0b7c11 */ /* 0x000fe400080f1c1a */
[----:B------:R-:W-:-:S03]  /*0310*/  LEA.HI.X R9, R9, UR19, R24, 0x3, P1 ;  /* 0x0000001309097c11 */ /* 0x000fc600088f1c18 */
[----:B------:R-:W2:Y:S04]  /*0320*/  LDG.E.64 R28, desc[UR12][R10.64] ;  /* 0x0000000c0a1c7981 */ /* 0x000ea8000c1e1b00 */
[----:B------:R-:W3:Y:S01]  /*0330*/  LDG.E.64 R24, desc[UR12][R8.64] ;  /* 0x0000000c08187981 */ /* 0x000ee2000c1e1b00 */
[----:B------:R-:W-:Y:S01]  /*0340*/  VIADD R15, R0, 0x2 ;  /* 0x00000002000f7836 */ /* 0x000fe20000000000 */
[----:B------:R-:W-:Y:S01]  /*0350*/  ISETP.GE.U32.AND P0, PT, R2, R5, PT ;  /* 0x000000050200720c */ /* 0x000fe20003f06070 */
[----:B------:R-:W-:-:S03]  /*0360*/  VIADD R26, R0, 0x1 ;  /* 0x00000001001a7836 */ /* 0x000fc60000000000 */
[-C--:B------:R-:W-:Y:S01]  /*0370*/  ISETP.GE.U32.AND P2, PT, R15, R5.reuse, PT ;  /* 0x000000050f00720c */ /* 0x080fe20003f46070 */
[----:B------:R-:W-:Y:S01]  /*0380*/  IMAD R15, R3, 0x8, R12 ;  /* 0x00000008030f7824 */ /* 0x000fe200078e020c */
[----:B------:R-:W-:Y:S01]  /*0390*/  ISETP.GE.U32.AND P1, PT, R26, R5, PT ;  /* 0x000000051a00720c */ /* 0x000fe20003f26070 */
[----:B------:R-:W-:-:S03]  /*03a0*/  VIADD R5, R5, 0x1 ;  /* 0x0000000105057836 */ /* 0x000fc60000000000 */
[----:B--2---:R-:W-:Y:S04]  /*03b0*/  STS.64 [R15], R28 ;  /* 0x0000001c0f007388 */ /* 0x004fe80000000a00 */
[----:B---3--:R-:W-:Y:S01]  /*03c0*/  STS.64 [R6], R24 ;  /* 0x0000001806007388 */ /* 0x008fe20000000a00 */
[----:B------:R-:W-:Y:S06]  /*03d0*/  BAR.SYNC.DEFER_BLOCKING 0x0 ;  /* 0x0000000000007b1d */ /* 0x000fec0000010000 */
[----:B------:R-:W-:Y:S04]  /*03e0*/  LDS.64 R24, [R4] ;  /* 0x0000000004187984 */ /* 0x000fe80000000a00 */
[----:B------:R-:W0:Y:S04]  /*03f0*/  @!P1 LDS.64 R10, [R12+0x80] ;  /* 0x000080000c0a9984 */ /* 0x000e280000000a00 */
[----:B------:R-:W1:Y:S04]  /*0400*/  @!P2 LDS.64 R8, [R12+0x100] ;  /* 0x000100000c08a984 */ /* 0x000e680000000a00 */
[----:B------:R-:W2:Y:S01]  /*0410*/  @!P0 LDS.64 R26, [R12+0x180] ;  /* 0x000180000c1a8984 */ /* 0x000ea20000000a00 */
[----:B0-----:R-:W-:-:S02]  /*0420*/  @!P1 DFMA R16, R10, R24, R16 ;  /* 0x000000180a10922b */ /* 0x001fc40000000010 */
[-C--:B-1----:R-:W-:Y:S01]  /*0430*/  @!P2 DFMA R18, R8, R24.reuse, R18 ;  /* 0x000000180812a22b */ /* 0x082fe20000000012 */
[----:B------:R-:W0:Y:S01]  /*0440*/  LDS.128 R8, [R12] ;  /* 0x000000000c087984 */ /* 0x000e220000000c00 */
[----:B--2---:R-:W-:-:S03]  /*0450*/  @!P0 DFMA R20, R26, R24, R20 ;  /* 0x000000181a14822b */ /* 0x004fc60000000014 */
[----:B------:R-:W1:Y:S01]  /*0460*/  LDS.64 R26, [R4+0x80] ;  /* 0x00008000041a7984 */ /* 0x000e620000000a00 */
[----:B0-----:R-:W-:-:S03]  /*0470*/  DFMA R22, R8, R24, R22 ;  /* 0x000000180816722b */ /* 0x001fc60000000016 */
[----:B------:R-:W0:Y:S04]  /*0480*/  @!P2 LDS.64 R8, [R12+0x108] ;  /* 0x000108000c08a984 */ /* 0x000e280000000a00 */
[----:B------:R-:W2:Y:S01]  /*0490*/  @!P1 LDS.64 R24, [R12+0x88] ;  /* 0x000088000c189984 */ /* 0x000ea20000000a00 */
[----:B-1----:R-:W-:-:S03]  /*04a0*/  DFMA R22, R26, R10, R22 ;  /* 0x0000000a1a16722b */ /* 0x002fc60000000016 */
[----:B------:R-:W-:Y:S01]  /*04b0*/  @!P1 LDS.64 R10, [R12+0x90] ;  /* 0x000090000c0a9984 */ /* 0x000fe20000000a00 */
[----:B0-----:R-:W-:-:S03]  /*04c0*/  @!P2 DFMA R18, R26, R8, R18 ;  /* 0x000000081a12a22b */ /* 0x001fc60000000012 */
[----:B------:R-:W0:Y:S01]  /*04d0*/  @!P0 LDS.64 R8, [R12+0x188] ;  /* 0x000188000c088984 */ /* 0x000e220000000a00 */
[----:B--2---:R-:W-:-:S03]  /*04e0*/  @!P1 DFMA R16, R26, R24, R16 ;  /* 0x000000181a10922b */ /* 0x004fc60000000010 */
[----:B------:R-:W1:Y:S01]  /*04f0*/  LDS.64 R24, [R4+0x100] ;  /* 0x0001000004187984 */ /* 0x000e620000000a00 */
[----:B0-----:R-:W-:-:S03]  /*0500*/  @!P0 DFMA R20, R26, R8, R20 ;  /* 0x000000081a14822b */ /* 0x001fc60000000014 */
[----:B------:R-:W0:Y:S01]  /*0510*/  @!P2 LDS.64 R26, [R12+0x110] ;  /* 0x000110000c1aa984 */ /* 0x000e220000000a00 */
[----:B-1----:R-:W-:-:S03]  /*0520*/  @!P1 DFMA R16, R10, R24, R16 ;  /* 0x000000180a10922b */ /* 0x002fc60000000010 */
[----:B------:R-:W1:Y:S01]  /*0530*/  LDS.128 R8, [R12+0x10] ;  /* 0x000010000c087984 */ /* 0x000e620000000c00 */
[----:B0-----:R-:W-:-:S03]  /*0540*/  @!P2 DFMA R18, R26, R24, R18 ;  /* 0x000000181a12a22b */ /* 0x001fc60000000012 */
[----:B------:R-:W0:Y:S01]  /*0550*/  @!P0 LDS.64 R26, [R12+0x190] ;  /* 0x000190000c1a8984 */ /* 0x000e220000000a00 */
[----:B-1----:R-:W-:-:S03]  /*0560*/  DFMA R22, R8, R24, R22 ;  /* 0x000000180816722b */ /* 0x002fc60000000016 */
[----:B------:R-:W1:Y:S01]  /*0570*/  LDS.64 R8, [R4+0x180] ;  /* 0x0001800004087984 */ /* 0x000e620000000a00 */
[----:B0-----:R-:W-:-:S03]  /*0580*/  @!P0 DFMA R20, R26, R24, R20 ;  /* 0x000000181a14822b */ /* 0x001fc60000000014 */
[----:B------:R-:W0:Y:S01]  /*0590*/  @!P1 LDS.64 R26, [R12+0x98] ;  /* 0x000098000c1a9984 */ /* 0x000e220000000a00 */
[----:B-1----:R-:W-:-:S03]  /*05a0*/  DFMA R24, R8, R10, R22 ;  /* 0x0000000a0818722b */ /* 0x002fc60000000016 */
[----:B------:R-:W1:Y:S04]  /*05b0*/  @!P2 LDS.64 R22, [R12+0x118] ;  /* 0x000118000c16a984 */ /* 0x000e680000000a00 */
[----:B------:R-:W2:Y:S01]  /*05c0*/  @!P0 LDS.64 R10, [R12+0x198] ;  /* 0x000198000c0a8984 */ /* 0x000ea20000000a00 */
[----:B0-----:R-:W-:-:S03]  /*05d0*/  @!P1 DFMA R16, R8, R26, R16 ;  /* 0x0000001a0810922b */ /* 0x001fc60000000010 */
[----:B------:R-:W-:Y:S01]  /*05e0*/  LDS.64 R26, [R4+0x200] ;  /* 0x00020000041a7984 */ /* 0x000fe20000000a00 */
[----:B-1----:R-:W-:-:S03]  /*05f0*/  @!P2 DFMA R18, R8, R22, R18 ;  /* 0x000000160812a22b */ /* 0x002fc60000000012 */
[----:B------:R-:W0:Y:S01]  /*0600*/  @!P0 LDS.64 R22, [R12+0x1a0] ;  /* 0x0001a0000c168984 */ /* 0x000e220000000a00 */
[----:B--2---:R-:W-:-:S03]  /*0610*/  @!P0 DFMA R20, R8, R10, R20 ;  /* 0x0000000a0814822b */ /* 0x004fc60000000014 */
[----:B------:R-:W1:Y:S04]  /*0620*/  @!P1 LDS.64 R10, [R12+0xa0] ;  /* 0x0000a0000c0a9984 */ /* 0x000e680000000a00 */
[----:B------:R-:W2:Y:S01]  /*0630*/  @!P2 LDS.64 R8, [R12+0x120] ;  /* 0x000120000c08a984 */ /* 0x000ea20000000a00 */
[----:B0-----:R-:W-:-:S03]  /*0640*/  @!P0 DFMA R20, R26, R22, R20 ;  /* 0x000000161a14822b */ /* 0x001fc60000000014 */
[----:B------:R-:W-:Y:S01]  /*0650*/  @!P2 LDS.64 R22, [R12+0x128] ;  /* 0x000128000c16a984 */ /* 0x000fe20000000a00 */
[C---:B-1----:R-:W-:Y:S02]  /*0660*/  @!P1 DFMA R16, R26.reuse, R10, R16 ;  /* 0x0000000a1a10922b */ /* 0x042fe40000000010 */
[----:B--2---:R-:W-:Y:S01]  /*0670*/  @!P2 DFMA R18, R26, R8, R18 ;  /* 0x000000081a12a22b */ /* 0x004fe20000000012 */
[----:B------:R-:W0:Y:S02]  /*0680*/  LDS.128 R8, [R12+0x20] ;  /* 0x000020000c087984 */ /* 0x000e240000000c00 */
[----:B0-----:R-:W-:Y:S02]  /*0690*/  DFMA R24, R8, R26, R24 ;  /* 0x0000001a0818722b */ /* 0x001fe40000000018 */
[----:B------:R-:W0:Y:S04]  /*06a0*/  LDS.64 R8, [R4+0x280] ;  /* 0x0002800004087984 */ /* 0x000e280000000a00 */
[----:B------:R-:W1:Y:S02]  /*06b0*/  @!P1 LDS.64 R26, [R12+0xa8] ;  /* 0x0000a8000c1a9984 */ /* 0x000e640000000a00 */
[----:B0-----:R-:W-:-:S02]  /*06c0*/  DFMA R24, R8, R10, R24 ;  /* 0x0000000a0818722b */ /* 0x001fc40000000018 */
[C---:B------:R-:W-:Y:S01]  /*06d0*/  @!P2 DFMA R18, R8.reuse, R22, R18 ;  /* 0x000000160812a22b */ /* 0x040fe20000000012 */
[----:B------:R-:W0:Y:S01]  /*06e0*/  @!P0 LDS.64 R10, [R12+0x1a8] ;  /* 0x0001a8000c0a8984 */ /* 0x000e220000000a00 */
[----:B-1----:R-:W-:-:S03]  /*06f0*/  @!P1 DFMA R16, R8, R26, R16 ;  /* 0x0000001a0810922b */ /* 0x002fc60000000010 */
[----:B------:R-:W-:Y:S04]  /*0700*/  LDS.64 R22, [R4+0x300] ;  /* 0x0003000004167984 */ /* 0x000fe80000000a00 */
[----:B------:R-:W1:Y:S01]  /*0710*/  @!P1 LDS.64 R26, [R12+0xb0] ;  /* 0x0000b0000c1a9984 */ /* 0x000e620000000a00 */
[----:B0-----:R-:W-:-:S03]  /*0720*/  @!P0 DFMA R20, R8, R10, R20 ;  /* 0x0000000a0814822b */ /* 0x001fc60000000014 */
[----:B------:R-:W0:Y:S01]  /*0730*/  LDS.128 R8, [R12+0x30] ;  /* 0x000030000c087984 */ /* 0x000e220000000c00 */
[----:B-1----:R-:W-:-:S03]  /*0740*/  @!P1 DFMA R16, R22, R26, R16 ;  /* 0x0000001a1610922b */ /* 0x002fc60000000010 */
[----:B------:R-:W1:Y:S01]  /*0750*/  @!P2 LDS.64 R26, [R12+0x130] ;  /* 0x000130000c1aa984 */ /* 0x000e620000000a00 */
[----:B0-----:R-:W-:-:S03]  /*0760*/  DFMA R24, R8, R22, R24 ;  /* 0x000000160818722b */ /* 0x001fc60000000018 */
[----:B------:R-:W0:Y:S01]  /*0770*/  LDS.64 R8, [R4+0x380] ;  /* 0x0003800004087984 */ /* 0x000e220000000a00 */
[----:B-1----:R-:W-:-:S03]  /*0780*/  @!P2 DFMA R18, R22, R26, R18 ;  /* 0x0000001a1612a22b */ /* 0x002fc60000000012 */
[----:B------:R-:W1:Y:S01]  /*0790*/  @!P0 LDS.64 R26, [R12+0x1b0] ;  /* 0x0001b0000c1a8984 */ /* 0x000e620000000a00 */
[----:B0-----:R-:W-:-:S03]  /*07a0*/  DFMA R24, R8, R10, R24 ;  /* 0x0000000a0818722b */ /* 0x001fc60000000018 */
[----:B------:R-:W0:Y:S01]  /*07b0*/  @!P0 LDS.64 R10, [R12+0x1b8] ;  /* 0x0001b8000c0a8984 */ /* 0x000e220000000a00 */
[----:B-1----:R-:W-:-:S03]  /*07c0*/  @!P0 DFMA R20, R22, R26, R20 ;  /* 0x0000001a1614822b */ /* 0x002fc60000000014 */
[----:B------:R-:W1:Y:S04]  /*07d0*/  @!P1 LDS.64 R26, [R12+0xb8] ;  /* 0x0000b8000c1a9984 */ /* 0x000e680000000a00 */
[----:B------:R-:W2:Y:S01]  /*07e0*/  @!P2 LDS.64 R22, [R12+0x138] ;  /* 0x000138000c16a984 */ /* 0x000ea20000000a00 */
[----:B0-----:R-:W-:-:S03]  /*07f0*/  @!P0 DFMA R20, R8, R10, R20 ;  /* 0x0000000a0814822b */ /* 0x001fc60000000014 */
[----:B------:R-:W-:Y:S01]  /*0800*/  @!P1 LDS.64 R10, [R12+0xc0] ;  /* 0x0000c0000c0a9984 */ /* 0x000fe20000000a00 */
[----:B-1----:R-:W-:-:S03]  /*0810*/  @!P1 DFMA R16, R8, R26, R16 ;  /* 0x0000001a0810922b */ /* 0x002fc60000000010 */
[----:B------:R-:W0:Y:S01]  /*0820*/  LDS.64 R26, [R4+0x400] ;  /* 0x00040000041a7984 */ /* 0x000e220000000a00 */
[----:B--2---:R-:W-:-:S03]  /*0830*/  @!P2 DFMA R18, R8, R22, R18 ;  /* 0x000000160812a22b */ /* 0x004fc60000000012 */
[----:B------:R-:W1:Y:S04]  /*0840*/  @!P2 LDS.64 R8, [R12+0x140] ;  /* 0x000140000c08a984 */ /* 0x000e680000000a00 */
[----:B------:R-:W2:Y:S01]  /*0850*/  @!P0 LDS.64 R22, [R12+0x1c0] ;  /* 0x0001c0000c168984 */ /* 0x000ea20000000a00 */
[C---:B0-----:R-:W-:Y:S02]  /*0860*/  @!P1 DFMA R16, R26.reuse, R10, R16 ;  /* 0x0000000a1a10922b */ /* 0x041fe40000000010 */
[C---:B-1----:R-:W-:Y:S01]  /*0870*/  @!P2 DFMA R18, R26.reuse, R8, R18 ;  /* 0x000000081a12a22b */ /* 0x042fe20000000012 */
[----:B------:R-:W0:Y:S01]  /*0880*/  LDS.128 R8, [R12+0x40] ;  /* 0x000040000c087984 */ /* 0x000e220000000c00 */
[----:B--2---:R-:W-:-:S03]  /*0890*/  @!P0 DFMA R20, R26, R22, R20 ;  /* 0x000000161a14822b */ /* 0x004fc60000000014 */
[----:B------:R-:W-:Y:S01]  /*08a0*/  @!P2 LDS.64 R22, [R12+0x148] ;  /* 0x000148000c16a984 */ /* 0x000fe20000000a00 */
[----:B0-----:R-:W-:-:S03]  /*08b0*/  DFMA R24, R8, R26, R24 ;  /* 0x0000001a0818722b */ /* 0x001fc60000000018 */
[----:B------:R-:W0:Y:S04]  /*08c0*/  LDS.64 R8, [R4+0x480] ;  /* 0x0004800004087984 */ /* 0x000e280000000a00 */
[----:B------:R-:W1:Y:S01]  /*08d0*/  @!P1 LDS.64 R26, [R12+0xc8] ;  /* 0x0000c8000c1a9984 */ /* 0x000e620000000a00 */
[C---:B0-----:R-:W-:Y:S02]  /*08e0*/  @!P2 DFMA R18, R8.reuse, R22, R18 ;  /* 0x000000160812a22b */ /* 0x041fe40000000012 */
[C---:B------:R-:W-:Y:S01]  /*08f0*/  DFMA R24, R8.reuse, R10, R24 ;  /* 0x0000000a0818722b */ /* 0x040fe20000000018 */
[----:B------:R-:W-:Y:S01]  /*0900*/  LDS.64 R22, [R4+0x500] ;  /* 0x0005000004167984 */ /* 0x000fe20000000a00 */
[----:B-1----:R-:W-:-:S03]  /*0910*/  @!P1 DFMA R16, R8, R26, R16 ;  /* 0x0000001a0810922b */ /* 0x002fc60000000010 */
[----:B------:R-:W0:Y:S04]  /*0920*/  @!P1 LDS.64 R26, [R12+0xd0] ;  /* 0x0000d0000c1a9984 */ /* 0x000e280000000a00 */
[----:B------:R-:W1:Y:S01]  /*0930*/  @!P0 LDS.64 R10, [R12+0x1c8] ;  /* 0x0001c8000c0a8984 */ /* 0x000e620000000a00 */
        /* <DEDUP_REMOVED lines=20> */
[----:B0-----:R-:W-:-:S03]  /*0a80*/  @!P0 DFMA R20, R24, R22, R20 ;  /* 0x000000161814822b */ /* 0x001fc60000000014 */
[----:B------:R-:W-:Y:S01]  /*0a90*/  LDS.64 R22, [R4+0x680] ;  /* 0x0006800004167984 */ /* 0x000fe20000000a00 */
[C---:B-1----:R-:W-:Y:S02]  /*0aa0*/  @!P1 DFMA R16, R24.reuse, R10, R16 ;  /* 0x0000000a1810922b */ /* 0x042fe40000000010 */
[----:B--2---:R-:W-:Y:S01]  /*0ab0*/  @!P2 DFMA R18, R24, R8, R18 ;  /* 0x000000081812a22b */ /* 0x004fe20000000012 */
[----:B------:R-:W0:Y:S02]  /*0ac0*/  LDS.128 R8, [R12+0x60] ;  /* 0x000060000c087984 */ /* 0x000e240000000c00 */
[----:B0-----:R-:W-:Y:S02]  /*0ad0*/  DFMA R26, R8, R24, R26 ;  /* 0x00000018081a722b */ /* 0x001fe4000000001a */
[----:B------:R-:W0:Y:S04]  /*0ae0*/  @!P1 LDS.64 R24, [R12+0xe8] ;  /* 0x0000e8000c189984 */ /* 0x000e280000000a00 */
[----:B------:R-:W1:Y:S02]  /*0af0*/  @!P2 LDS.64 R8, [R12+0x168] ;  /* 0x000168000c08a984 */ /* 0x000e640000000a00 */
[----:B------:R-:W-:-:S02]  /*0b00*/  DFMA R26, R22, R10, R26 ;  /* 0x0000000a161a722b */ /* 0x000fc4000000001a */
[----:B------:R-:W2:Y:S01]  /*0b10*/  @!P0 LDS.64 R10, [R12+0x1e8] ;  /* 0x0001e8000c0a8984 */ /* 0x000ea20000000a00 */
[----:B0-----:R-:W-:-:S03]  /*0b20*/  @!P1 DFMA R16, R22, R24, R16 ;  /* 0x000000181610922b */ /* 0x001fc60000000010 */
[----:B------:R-:W-:Y:S01]  /*0b30*/  LDS.64 R24, [R4+0x700] ;  /* 0x0007000004187984 */ /* 0x000fe20000000a00 */
[----:B-1----:R-:W-:-:S03]  /*0b40*/  @!P2 DFMA R18, R22, R8, R18 ;  /* 0x000000081612a22b */ /* 0x002fc60000000012 */
[----:B------:R-:W0:Y:S01]  /*0b50*/  @!P1 LDS.64 R8, [R12+0xf0] ;  /* 0x0000f0000c089984 */ /* 0x000e220000000a00 */
[----:B--2---:R-:W-:-:S03]  /*0b60*/  @!P0 DFMA R20, R22, R10, R20 ;  /* 0x0000000a1614822b */ /* 0x004fc60000000014 */
        /* <DEDUP_REMOVED lines=11> */
[C---:B-1----:R-:W-:Y:S01]  /*0c20*/  @!P1 DFMA R16, R8.reuse, R24, R16 ;  /* 0x000000180810922b */ /* 0x042fe20000000010 */
[----:B------:R-:W-:Y:S02]  /*0c30*/  ISETP.NE.AND P1, PT, R5, UR7, PT ;  /* 0x0000000705007c0c */ /* 0x000fe4000bf25270 */
[----:B------:R-:W1:Y:S01]  /*0c40*/  @!P0 LDS.64 R10, [R12+0x1f8] ;  /* 0x0001f8000c0a8984 */ /* 0x000e620000000a00 */
[C---:B0-----:R-:W-:Y:S02]  /*0c50*/  @!P2 DFMA R18, R8.reuse, R26, R18 ;  /* 0x0000001a0812a22b */ /* 0x041fe40000000012 */
[----:B-1----:R-:W-:Y:S01]  /*0c60*/  @!P0 DFMA R20, R8, R10, R20 ;  /* 0x0000000a0814822b */ /* 0x002fe20000000014 */
[----:B------:R-:W-:Y:S07]  /*0c70*/  BAR.SYNC.DEFER_BLOCKING 0x0 ;  /* 0x0000000000007b1d */ /* 0x000fee0000010000 */
[----:B------:R-:W-:Y:S05]  /*0c80*/  @P1 BRA `(.L_x_1) ;  /* 0xfffffff400741947 */ /* 0x000fea000383ffff */
.L_x_0:
[----:B------:R-:W0:Y:S01]  /*0c90*/  LDC R10, c[0x0][0x3b8] ;  /* 0x0000ee00ff0a7b82 */ /* 0x000e220000000800 */
[----:B------:R-:W1:Y:S01]  /*0ca0*/  LDCU UR5, c[0x0][0x3b4] ;  /* 0x00007680ff0577ac */ /* 0x000e620008000800 */
[----:B---3--:R-:W-:-:S06]  /*0cb0*/  VIADD R2, R0, 0x2 ;  /* 0x0000000200027836 */ /* 0x008fcc0000000000 */
[----:B------:R-:W2:Y:S01]  /*0cc0*/  LDC.64 R4, c[0x0][0x3c0] ;  /* 0x0000f000ff047b82 */ /* 0x000ea20000000a00 */
[----:B-1----:R-:W-:Y:S01]  /*0cd0*/  ISETP.GE.AND P1, PT, R2, UR5, PT ;  /* 0x0000000502007c0c */ /* 0x002fe2000bf26270 */
[----:B------:R-:W-:Y:S02]  /*0ce0*/  VIADD R2, R0, 0x1 ;  /* 0x0000000100027836 */ /* 0x000fe40000000000 */
[----:B0-----:R-:W-:-:S03]  /*0cf0*/  IMAD R7, R10, UR4, R14 ;  /* 0x000000040a077c24 */ /* 0x001fc6000f8e020e */
[----:B------:R-:W-:Y:S01]  /*0d00*/  ISETP.GE.AND P0, PT, R2, UR5, PT ;  /* 0x0000000502007c0c */ /* 0x000fe2000bf06270 */
[C---:B----4-:R-:W-:Y:S02]  /*0d10*/  IMAD R11, R0.reuse, R10, R3 ;  /* 0x0000000a000b7224 */ /* 0x050fe400078e0203 */
[----:B------:R-:W-:Y:S02]  /*0d20*/  VIADD R0, R0, 0x3 ;  /* 0x0000000300007836 */ /* 0x000fe40000000000 */
[----:B--2---:R-:W-:-:S03]  /*0d30*/  IMAD.WIDE R4, R7, 0x8, R4 ;  /* 0x0000000807047825 */ /* 0x004fc600078e0204 */
[----:B------:R-:W-:Y:S01]  /*0d40*/  ISETP.GE.AND P2, PT, R0, UR5, PT ;  /* 0x0000000500007c0c */ /* 0x000fe2000bf46270 */
[----:B------:R-:W-:Y:S02]  /*0d50*/  @!P1 IMAD R9, R10, 0x2, R11 ;  /* 0x000000020a099824 */ /* 0x000fe400078e020b */
[----:B------:R-:W-:-:S04]  /*0d60*/  IMAD.WIDE R2, R11, 0x8, R4 ;  /* 0x000000080b027825 */ /* 0x000fc800078e0204 */
[----:B------:R-:W-:Y:S01]  /*0d70*/  @!P1 IMAD.WIDE R8, R9, 0x8, R4 ;  /* 0x0000000809089825 */ /* 0x000fe200078e0204 */
[----:B------:R0:W-:Y:S03]  /*0d80*/  STG.E.64 desc[UR12][R2.64], R22 ;  /* 0x0000001602007986 */ /* 0x0001e6000c101b0c */
[----:B------:R-:W-:-:S05]  /*0d90*/  @!P0 IMAD.WIDE R6, R10, 0x8, R2 ;  /* 0x000000080a068825 */ /* 0x000fca00078e0202 */
[----:B------:R0:W-:Y:S04]  /*0da0*/  @!P0 STG.E.64 desc[UR12][R6.64], R16 ;  /* 0x0000001006008986 */ /* 0x0001e8000c101b0c */
[----:B------:R0:W-:Y:S01]  /*0db0*/  @!P1 STG.E.64 desc[UR12][R8.64], R18 ;  /* 0x0000001208009986 */ /* 0x0001e2000c101b0c */
[----:B------:R-:W-:Y:S05]  /*0dc0*/  @P2 EXIT ;  /* 0x000000000000294d */ /* 0x000fea0003800000 */
[----:B------:R-:W-:-:S04]  /*0dd0*/  IMAD R11, R10, 0x3, R11 ;  /* 0x000000030a0b7824 */ /* 0x000fc800078e020b */
[----:B------:R-:W-:-:S05]  /*0de0*/  IMAD.WIDE R4, R11, 0x8, R4 ;  /* 0x000000080b047825 */ /* 0x000fca00078e0204 */
[----:B------:R-:W-:Y:S01]  /*0df0*/  STG.E.64 desc[UR12][R4.64], R20 ;  /* 0x0000001404007986 */ /* 0x000fe2000c101b0c */
[----:B------:R-:W-:Y:S05]  /*0e00*/  EXIT ;  /* 0x000000000000794d */ /* 0x000fea0003800000 */
.L_x_2:
[----:B------:R-:W-:-:S00]  /*0e10*/  BRA `(.L_x_2) ;  /* 0xfffffffc00fc7947 */ /* 0x000fc0000383ffff */
[----:B------:R-:W-:-:S00]  /*0e20*/  NOP ;  /* 0x0000000000007918 */ /* 0x000fc00000000000 */
        /* <DEDUP_REMOVED lines=13> */
.L_x_3:


//--------------------- .nv.shared._Z18matmult_gpu6Kernel6MatrixS_S_ --------------------------
	.section	.nv.shared._Z18matmult_gpu6Kernel6MatrixS_S_,"aw",@nobits
	.sectionflags	@""
	.align	8
.nv.shared._Z18matmult_gpu6Kernel6MatrixS_S_:
	.zero		5120


//--------------------- .nv.shared.reserved.0     --------------------------
	.section	.nv.shared.reserved.0,"aw",@nobits
	.weak		__nv_reservedSMEM_offset_0_alias
	.size		__nv_reservedSMEM_offset_0_alias, 0, 64
	.other		__nv_reservedSMEM_offset_0_alias,@"STO_CUDA_RESERVED_SHARED STV_DEFAULT"
__nv_reservedSMEM_offset_0_alias:
	.zero		0
	.zero		64


//--------------------- .nv.constant0._Z18matmult_gpu6Kernel6MatrixS_S_ --------------------------
	.section	.nv.constant0._Z18matmult_gpu6Kernel6MatrixS_S_,"a",@progbits
	.sectionflags	@""
	.align	4
.nv.constant0._Z18matmult_gpu6Kernel6MatrixS_S_:
	.zero		968


//--------------------- SYMBOLS --------------------------

	.type		.nv.reservedSmem.offset0,@object
	.size		.nv.reservedSmem.offset0,0x4
	.type		.nv.reservedSmem.cap,@object
	.size		.nv.reservedSmem.cap,0x4
